//
// Generated by NVIDIA NVVM Compiler
//
// Compiler Build ID: CL-36424714
// Cuda compilation tools, release 13.0, V13.0.88
// Based on NVVM 20.0.0
//

.version 9.0
.target sm_100
.address_size 64

	// .globl	_Z10add_matrixPfS_

.visible .entry _Z10add_matrixPfS_(
	.param .u64 .ptr .align 1 _Z10add_matrixPfS__param_0,
	.param .u64 .ptr .align 1 _Z10add_matrixPfS__param_1
)
{
	.reg .pred 	%p<2>;
	.reg .b32 	%r<7>;
	.reg .b32 	%f<4>;
	.reg .b64 	%rd<8>;

	ld.param.u64 	%rd1, [_Z10add_matrixPfS__param_0];
	ld.param.u64 	%rd2, [_Z10add_matrixPfS__param_1];
	mov.u32 	%r2, %tid.y;
	mov.u32 	%r3, %ntid.x;
	mov.u32 	%r4, %tid.x;
	mad.lo.s32 	%r1, %r2, %r3, %r4;
	mov.u32 	%r5, %ntid.y;
	mul.lo.s32 	%r6, %r3, %r5;
	setp.ge.u32 	%p1, %r1, %r6;
	@%p1 bra 	$L__BB0_2;
	cvta.to.global.u64 	%rd3, %rd1;
	cvta.to.global.u64 	%rd4, %rd2;
	mul.wide.u32 	%rd5, %r1, 4;
	add.s64 	%rd6, %rd3, %rd5;
	ld.global.f32 	%f1, [%rd6];
	add.s64 	%rd7, %rd4, %rd5;
	ld.global.f32 	%f2, [%rd7];
	add.f32 	%f3, %f1, %f2;
	st.global.f32 	[%rd7], %f3;
$L__BB0_2:
	ret;

}


// ===== COMPILED SASS (sm_100) =====

	.target	sm_100

	.elftype	@"ET_EXEC"


//--------------------- .note.nv.tkinfo           --------------------------
	.section	.note.nv.tkinfo,"",@"SHT_NOTE"
	.sectionflags	@"SHF_NOTE_NV_TKINFO"
	.tkinfo
        /*0018*/ 	.word	0x00000002
        /*0030*/ 	.string	""
        /*0030*/ 	.string	"ptxas"
        /*0030*/ 	.string	"Cuda compilation tools, release 13.0, V13.0.88"
        /*0030*/ 	.string	"Build cuda_13.0.r13.0/compiler.36424714_0"
        /*0030*/ 	.string	"-arch sm_100 -m 64 "



//--------------------- .note.nv.cuinfo           --------------------------
	.section	.note.nv.cuinfo,"",@"SHT_NOTE"
	.sectionflags	@"SHF_NOTE_NV_CUINFO"
        /*0018*/ 	.short	0x0002
        /*001a*/ 	.short	0x0064
        /*001c*/ 	.short	0x0082
	.zero		2


//--------------------- .nv.info                  --------------------------
	.section	.nv.info,"",@"SHT_CUDA_INFO"
	.align	4


	//----- nvinfo : EIATTR_REGCOUNT
	.align		4
        /*0000*/ 	.byte	0x04, 0x2f
        /*0002*/ 	.short	(.L_1 - .L_0)
	.align		4
.L_0:
        /*0004*/ 	.word	index@(_Z10add_matrixPfS_)
        /*0008*/ 	.word	0x0000000a


	//----- nvinfo : EIATTR_FRAME_SIZE
	.align		4
.L_1:
        /*000c*/ 	.byte	0x04, 0x11
        /*000e*/ 	.short	(.L_3 - .L_2)
	.align		4
.L_2:
        /*0010*/ 	.word	index@(_Z10add_matrixPfS_)
        /*0014*/ 	.word	0x00000000


	//----- nvinfo : EIATTR_MIN_STACK_SIZE
	.align		4
.L_3:
        /*0018*/ 	.byte	0x04, 0x12
        /*001a*/ 	.short	(.L_5 - .L_4)
	.align		4
.L_4:
        /*001c*/ 	.word	index@(_Z10add_matrixPfS_)
        /*0020*/ 	.word	0x00000000
.L_5:


//--------------------- .nv.compat                --------------------------
	.section	.nv.compat,"",@"SHT_CUDA_COMPAT_INFO"
	.align	4
        /*0000*/ 	.byte	0x02, 0x09, 0x00, 0x00, 0x02, 0x02, 0x01, 0x00, 0x02, 0x05, 0x05, 0x00, 0x03, 0x07, 0x01, 0x01
        /*0010*/ 	.byte	0x02, 0x03, 0x00, 0x00, 0x02, 0x06, 0x01, 0x00, 0x04, 0x0b, 0x08, 0x00, 0x09, 0x00, 0x00, 0x00
        /*0020*/ 	.byte	0x00, 0x00, 0x00, 0x00


//--------------------- .nv.info._Z10add_matrixPfS_ --------------------------
	.section	.nv.info._Z10add_matrixPfS_,"",@"SHT_CUDA_INFO"
	.sectionflags	@""
	.align	4


	//----- nvinfo : EIATTR_CUDA_API_VERSION
	.align		4
        /*0000*/ 	.byte	0x04, 0x37
        /*0002*/ 	.short	(.L_7 - .L_6)
.L_6:
        /*0004*/ 	.word	0x00000082


	//----- nvinfo : EIATTR_KPARAM_INFO
	.align		4
.L_7:
        /*0008*/ 	.byte	0x04, 0x17
        /*000a*/ 	.short	(.L_9 - .L_8)
.L_8:
        /*000c*/ 	.word	0x00000000
        /*0010*/ 	.short	0x0001
        /*0012*/ 	.short	0x0008
        /*0014*/ 	.byte	0x00, 0xf5, 0x21, 0x00


	//----- nvinfo : EIATTR_KPARAM_INFO
	.align		4
.L_9:
        /*0018*/ 	.byte	0x04, 0x17
        /*001a*/ 	.short	(.L_11 - .L_10)
.L_10:
        /*001c*/ 	.word	0x00000000
        /*0020*/ 	.short	0x0000
        /*0022*/ 	.short	0x0000
        /*0024*/ 	.byte	0x00, 0xf5, 0x21, 0x00


	//----- nvinfo : EIATTR_SPARSE_MMA_MASK
	.align		4
.L_11:
        /*0028*/ 	.byte	0x03, 0x50
        /*002a*/ 	.short	0x0000


	//----- nvinfo : EIATTR_MAXREG_COUNT
	.align		4
        /*002c*/ 	.byte	0x03, 0x1b
        /*002e*/ 	.short	0x00ff


	//----- nvinfo : EIATTR_MERCURY_ISA_VERSION
	.align		4
        /*0030*/ 	.byte	0x03, 0x5f
        /*0032*/ 	.short	0x0101


	//----- nvinfo : EIATTR_VRC_CTA_INIT_COUNT
	.align		4
        /*0034*/ 	.byte	0x02, 0x4a
	.zero		1
	.zero		1


	//----- nvinfo : EIATTR_EXIT_INSTR_OFFSETS
	.align		4
        /*0038*/ 	.byte	0x04, 0x1c
        /*003a*/ 	.short	(.L_13 - .L_12)


	//   ....[0]....
.L_12:
        /*003c*/ 	.word	0x00000080


	//   ....[1]....
        /*0040*/ 	.word	0x00000120


	//----- nvinfo : EIATTR_CBANK_PARAM_SIZE
	.align		4
.L_13:
        /*0044*/ 	.byte	0x03, 0x19
        /*0046*/ 	.short	0x0010


	//----- nvinfo : EIATTR_PARAM_CBANK
	.align		4
        /*0048*/ 	.byte	0x04, 0x0a
        /*004a*/ 	.short	(.L_15 - .L_14)
	.align		4
.L_14:
        /*004c*/ 	.word	index@(.nv.constant0._Z10add_matrixPfS_)
        /*0050*/ 	.short	0x0380
        /*0052*/ 	.short	0x0010


	//----- nvinfo : EIATTR_SW_WAR
	.align		4
.L_15:
        /*0054*/ 	.byte	0x04, 0x36
        /*0056*/ 	.short	(.L_17 - .L_16)
.L_16:
        /*0058*/ 	.word	0x00000008
.L_17:


//--------------------- .nv.callgraph             --------------------------
	.section	.nv.callgraph,"",@"SHT_CUDA_CALLGRAPH"
	.align	4
	.sectionentsize	8
	.align		4
        /*0000*/ 	.word	0x00000000
	.align		4
        /*0004*/ 	.word	0xffffffff
	.align		4
        /*0008*/ 	.word	0x00000000
	.align		4
        /*000c*/ 	.word	0xfffffffe
	.align		4
        /*0010*/ 	.word	0x00000000
	.align		4
        /*0014*/ 	.word	0xfffffffd
	.align		4
        /*0018*/ 	.word	0x00000000
	.align		4
        /*001c*/ 	.word	0xfffffffc


//--------------------- .text._Z10add_matrixPfS_  --------------------------
	.section	.text._Z10add_matrixPfS_,"ax",@progbits
	.align	128
        .global         _Z10add_matrixPfS_
        .type           _Z10add_matrixPfS_,@function
        .size           _Z10add_matrixPfS_,(.L_x_1 - _Z10add_matrixPfS_)
        .other          _Z10add_matrixPfS_,@"STO_CUDA_ENTRY STV_DEFAULT"
_Z10add_matrixPfS_:
.text._Z10add_matrixPfS_:
[----:B------:R-:W-:Y:S01]  /*0000*/  LDC R1, c[0x0][0x37c] ;  /* 0x0000df00ff017b82 */ /* 0x000fe20000000800 */
[----:B------:R-:W0:Y:S01]  /*0010*/  S2R R7, SR_TID.Y ;  /* 0x0000000000077919 */ /* 0x000e220000002200 */
[----:B------:R-:W1:Y:S01]  /*0020*/  LDCU UR5, c[0x0][0x360] ;  /* 0x00006c00ff0577ac */ /* 0x000e620008000800 */
[----:B------:R-:W0:Y:S01]  /*0030*/  S2R R0, SR_TID.X ;  /* 0x0000000000007919 */ /* 0x000e220000002100 */
[----:B------:R-:W1:Y:S02]  /*0040*/  LDCU UR4, c[0x0][0x364] ;  /* 0x00006c80ff0477ac */ /* 0x000e640008000800 */
[----:B-1----:R-:W-:Y:S02]  /*0050*/  UIMAD UR4, UR5, UR4, URZ ;  /* 0x00000004050472a4 */ /* 0x002fe4000f8e02ff */
[----:B0-----:R-:W-:-:S05]  /*0060*/  IMAD R7, R7, UR5, R0 ;  /* 0x0000000507077c24 */ /* 0x001fca000f8e0200 */
[----:B------:R-:W-:-:S13]  /*0070*/  ISETP.GE.U32.AND P0, PT, R7, UR4, PT ;  /* 0x0000000407007c0c */ /* 0x000fda000bf06070 */
[----:B------:R-:W-:Y:S05]  /*0080*/  @P0 EXIT ;  /* 0x000000000000094d */ /* 0x000fea0003800000 */
[----:B------:R-:W0:Y:S01]  /*0090*/  LDC.64 R2, c[0x0][0x380] ;  /* 0x0000e000ff027b82 */ /* 0x000e220000000a00 */
[----:B------:R-:W1:Y:S07]  /*00a0*/  LDCU.64 UR4, c[0x0][0x358] ;  /* 0x00006b00ff0477ac */ /* 0x000e6e0008000a00 */
[----:B------:R-:W2:Y:S01]  /*00b0*/  LDC.64 R4, c[0x0][0x388] ;  /* 0x0000e200ff047b82 */ /* 0x000ea20000000a00 */
[----:B0-----:R-:W-:-:S06]  /*00c0*/  IMAD.WIDE.U32 R2, R7, 0x4, R2 ;  /* 0x0000000407027825 */ /* 0x001fcc00078e0002 */
[----:B-1----:R-:W3:Y:S01]  /*00d0*/  LDG.E R2, desc[UR4][R2.64] ;  /* 0x0000000402027981 */ /* 0x002ee2000c1e1900 */
[----:B--2---:R-:W-:-:S05]  /*00e0*/  IMAD.WIDE.U32 R4, R7, 0x4, R4 ;  /* 0x0000000407047825 */ /* 0x004fca00078e0004 */
[----:B------:R-:W3:Y:S02]  /*00f0*/  LDG.E R7, desc[UR4][R4.64] ;  /* 0x0000000404077981 */ /* 0x000ee4000c1e1900 */
[----:B---3--:R-:W-:-:S05]  /*0100*/  FADD R7, R2, R7 ;  /* 0x0000000702077221 */ /* 0x008fca0000000000 */
[----:B------:R-:W-:Y:S01]  /*0110*/  STG.E desc[UR4][R4.64], R7 ;  /* 0x0000000704007986 */ /* 0x000fe2000c101904 */
[----:B------:R-:W-:Y:S05]  /*0120*/  EXIT ;  /* 0x000000000000794d */ /* 0x000fea0003800000 */
.L_x_0:
[----:B------:R-:W-:-:S00]  /*0130*/  BRA `(.L_x_0) ;  /* 0xfffffffc00fc7947 */ /* 0x000fc0000383ffff */
[----:B------:R-:W-:-:S00]  /*0140*/  NOP ;  /* 0x0000000000007918 */ /* 0x000fc00000000000 */
        /* <DEDUP_REMOVED lines=11> */
.L_x_1:


//--------------------- .nv.shared.reserved.0     --------------------------
	.section	.nv.shared.reserved.0,"aw",@nobits
	.weak		__nv_reservedSMEM_offset_0_alias
	.size		__nv_reservedSMEM_offset_0_alias, 0, 64
	.other		__nv_reservedSMEM_offset_0_alias,@"STO_CUDA_RESERVED_SHARED STV_DEFAULT"
__nv_reservedSMEM_offset_0_alias:
	.zero		0
	.zero		64


//--------------------- .nv.constant0._Z10add_matrixPfS_ --------------------------
	.section	.nv.constant0._Z10add_matrixPfS_,"a",@progbits
	.sectionflags	@""
	.align	4
.nv.constant0._Z10add_matrixPfS_:
	.zero		912


//--------------------- SYMBOLS --------------------------

	.type		.nv.reservedSmem.offset0,@object
	.size		.nv.reservedSmem.offset0,0x4
